//
// Generated by NVIDIA NVVM Compiler
//
// Compiler Build ID: CL-36424714
// Cuda compilation tools, release 13.0, V13.0.88
// Based on NVVM 20.0.0
//

.version 9.0
.target sm_100
.address_size 64

	// .globl	_Z10vector_addPdS_S_i

.visible .entry _Z10vector_addPdS_S_i(
	.param .u64 .ptr .align 1 _Z10vector_addPdS_S_i_param_0,
	.param .u64 .ptr .align 1 _Z10vector_addPdS_S_i_param_1,
	.param .u64 .ptr .align 1 _Z10vector_addPdS_S_i_param_2,
	.param .u32 _Z10vector_addPdS_S_i_param_3
)
{
	.reg .pred 	%p<2>;
	.reg .b32 	%r<6>;
	.reg .b64 	%rd<11>;
	.reg .b64 	%fd<4>;

	ld.param.u64 	%rd1, [_Z10vector_addPdS_S_i_param_0];
	ld.param.u64 	%rd2, [_Z10vector_addPdS_S_i_param_1];
	ld.param.u64 	%rd3, [_Z10vector_addPdS_S_i_param_2];
	ld.param.u32 	%r2, [_Z10vector_addPdS_S_i_param_3];
	mov.u32 	%r3, %ctaid.x;
	mov.u32 	%r4, %ntid.x;
	mov.u32 	%r5, %tid.x;
	mad.lo.s32 	%r1, %r3, %r4, %r5;
	setp.ge.s32 	%p1, %r1, %r2;
	@%p1 bra 	$L__BB0_2;
	cvta.to.global.u64 	%rd4, %rd2;
	cvta.to.global.u64 	%rd5, %rd3;
	cvta.to.global.u64 	%rd6, %rd1;
	mul.wide.s32 	%rd7, %r1, 8;
	add.s64 	%rd8, %rd4, %rd7;
	ld.global.f64 	%fd1, [%rd8];
	add.s64 	%rd9, %rd5, %rd7;
	ld.global.f64 	%fd2, [%rd9];
	add.f64 	%fd3, %fd1, %fd2;
	add.s64 	%rd10, %rd6, %rd7;
	st.global.f64 	[%rd10], %fd3;
$L__BB0_2:
	ret;

}
	// .globl	_Z6reducePd
.visible .entry _Z6reducePd(
	.param .u64 .ptr .align 1 _Z6reducePd_param_0
)
{
	.reg .pred 	%p<4>;
	.reg .b32 	%r<4>;
	.reg .b64 	%rd<12>;
	.reg .b64 	%fd<4>;

	ld.param.u64 	%rd6, [_Z6reducePd_param_0];
	mov.u32 	%r1, %ntid.x;
	setp.lt.u32 	%p1, %r1, 2;
	@%p1 bra 	$L__BB1_5;
	cvta.to.global.u64 	%rd7, %rd6;
	mov.u32 	%r2, %tid.x;
	shr.u32 	%r3, %r1, 1;
	cvt.u64.u32 	%rd11, %r3;
	cvt.u64.u32 	%rd2, %r2;
	mul.wide.u32 	%rd8, %r2, 8;
	add.s64 	%rd3, %rd7, %rd8;
$L__BB1_2:
	setp.le.u64 	%p2, %rd11, %rd2;
	@%p2 bra 	$L__BB1_4;
	shl.b64 	%rd9, %rd11, 3;
	add.s64 	%rd10, %rd3, %rd9;
	ld.global.f64 	%fd1, [%rd10];
	ld.global.f64 	%fd2, [%rd3];
	add.f64 	%fd3, %fd1, %fd2;
	st.global.f64 	[%rd3], %fd3;
$L__BB1_4:
	bar.sync 	0;
	shr.u64 	%rd5, %rd11, 1;
	setp.gt.u64 	%p3, %rd11, 1;
	mov.u64 	%rd11, %rd5;
	@%p3 bra 	$L__BB1_2;
$L__BB1_5:
	ret;

}


// ===== COMPILED SASS (sm_100) =====

	.target	sm_100

	.elftype	@"ET_EXEC"


//--------------------- .note.nv.tkinfo           --------------------------
	.section	.note.nv.tkinfo,"",@"SHT_NOTE"
	.sectionflags	@"SHF_NOTE_NV_TKINFO"
	.tkinfo
        /*0018*/ 	.word	0x00000002
        /*0030*/ 	.string	""
        /*0030*/ 	.string	"ptxas"
        /*0030*/ 	.string	"Cuda compilation tools, release 13.0, V13.0.88"
        /*0030*/ 	.string	"Build cuda_13.0.r13.0/compiler.36424714_0"
        /*0030*/ 	.string	"-arch sm_100 -m 64 "



//--------------------- .note.nv.cuinfo           --------------------------
	.section	.note.nv.cuinfo,"",@"SHT_NOTE"
	.sectionflags	@"SHF_NOTE_NV_CUINFO"
        /*0018*/ 	.short	0x0002
        /*001a*/ 	.short	0x0064
        /*001c*/ 	.short	0x0082
	.zero		2


//--------------------- .nv.info                  --------------------------
	.section	.nv.info,"",@"SHT_CUDA_INFO"
	.align	4


	//----- nvinfo : EIATTR_REGCOUNT
	.align		4
        /*0000*/ 	.byte	0x04, 0x2f
        /*0002*/ 	.short	(.L_1 - .L_0)
	.align		4
.L_0:
        /*0004*/ 	.word	index@(_Z10vector_addPdS_S_i)
        /*0008*/ 	.word	0x0000000e


	//----- nvinfo : EIATTR_FRAME_SIZE
	.align		4
.L_1:
        /*000c*/ 	.byte	0x04, 0x11
        /*000e*/ 	.short	(.L_3 - .L_2)
	.align		4
.L_2:
        /*0010*/ 	.word	index@(_Z10vector_addPdS_S_i)
        /*0014*/ 	.word	0x00000000


	//----- nvinfo : EIATTR_REGCOUNT
	.align		4
.L_3:
        /*0018*/ 	.byte	0x04, 0x2f
        /*001a*/ 	.short	(.L_5 - .L_4)
	.align		4
.L_4:
        /*001c*/ 	.word	index@(_Z6reducePd)
        /*0020*/ 	.word	0x00000010


	//----- nvinfo : EIATTR_FRAME_SIZE
	.align		4
.L_5:
        /*0024*/ 	.byte	0x04, 0x11
        /*0026*/ 	.short	(.L_7 - .L_6)
	.align		4
.L_6:
        /*0028*/ 	.word	index@(_Z6reducePd)
        /*002c*/ 	.word	0x00000000


	//----- nvinfo : EIATTR_MIN_STACK_SIZE
	.align		4
.L_7:
        /*0030*/ 	.byte	0x04, 0x12
        /*0032*/ 	.short	(.L_9 - .L_8)
	.align		4
.L_8:
        /*0034*/ 	.word	index@(_Z6reducePd)
        /*0038*/ 	.word	0x00000000


	//----- nvinfo : EIATTR_MIN_STACK_SIZE
	.align		4
.L_9:
        /*003c*/ 	.byte	0x04, 0x12
        /*003e*/ 	.short	(.L_11 - .L_10)
	.align		4
.L_10:
        /*0040*/ 	.word	index@(_Z10vector_addPdS_S_i)
        /*0044*/ 	.word	0x00000000
.L_11:


//--------------------- .nv.compat                --------------------------
	.section	.nv.compat,"",@"SHT_CUDA_COMPAT_INFO"
	.align	4
        /*0000*/ 	.byte	0x02, 0x09, 0x00, 0x00, 0x02, 0x02, 0x01, 0x00, 0x02, 0x05, 0x05, 0x00, 0x03, 0x07, 0x01, 0x01
        /*0010*/ 	.byte	0x02, 0x03, 0x00, 0x00, 0x02, 0x06, 0x01, 0x00, 0x04, 0x0b, 0x08, 0x00, 0x01, 0x00, 0x00, 0x00
        /*0020*/ 	.byte	0x00, 0x00, 0x00, 0x00


//--------------------- .nv.info._Z6reducePd      --------------------------
	.section	.nv.info._Z6reducePd,"",@"SHT_CUDA_INFO"
	.sectionflags	@""
	.align	4


	//----- nvinfo : EIATTR_CUDA_API_VERSION
	.align		4
        /*0000*/ 	.byte	0x04, 0x37
        /*0002*/ 	.short	(.L_13 - .L_12)
.L_12:
        /*0004*/ 	.word	0x00000082


	//----- nvinfo : EIATTR_KPARAM_INFO
	.align		4
.L_13:
        /*0008*/ 	.byte	0x04, 0x17
        /*000a*/ 	.short	(.L_15 - .L_14)
.L_14:
        /*000c*/ 	.word	0x00000000
        /*0010*/ 	.short	0x0000
        /*0012*/ 	.short	0x0000
        /*0014*/ 	.byte	0x00, 0xf5, 0x21, 0x00


	//----- nvinfo : EIATTR_SPARSE_MMA_MASK
	.align		4
.L_15:
        /*0018*/ 	.byte	0x03, 0x50
        /*001a*/ 	.short	0x0000


	//----- nvinfo : EIATTR_MAXREG_COUNT
	.align		4
        /*001c*/ 	.byte	0x03, 0x1b
        /*001e*/ 	.short	0x00ff


	//----- nvinfo : EIATTR_NUM_BARRIERS
	.align		4
        /*0020*/ 	.byte	0x02, 0x4c
        /*0022*/ 	.byte	0x01
	.zero		1


	//----- nvinfo : EIATTR_MERCURY_ISA_VERSION
	.align		4
        /*0024*/ 	.byte	0x03, 0x5f
        /*0026*/ 	.short	0x0101


	//----- nvinfo : EIATTR_VRC_CTA_INIT_COUNT
	.align		4
        /*0028*/ 	.byte	0x02, 0x4a
	.zero		1
	.zero		1


	//----- nvinfo : EIATTR_EXIT_INSTR_OFFSETS
	.align		4
        /*002c*/ 	.byte	0x04, 0x1c
        /*002e*/ 	.short	(.L_17 - .L_16)


	//   ....[0]....
.L_16:
        /*0030*/ 	.word	0x00000030


	//   ....[1]....
        /*0034*/ 	.word	0x00000190


	//----- nvinfo : EIATTR_CBANK_PARAM_SIZE
	.align		4
.L_17:
        /*0038*/ 	.byte	0x03, 0x19
        /*003a*/ 	.short	0x0008


	//----- nvinfo : EIATTR_PARAM_CBANK
	.align		4
        /*003c*/ 	.byte	0x04, 0x0a
        /*003e*/ 	.short	(.L_19 - .L_18)
	.align		4
.L_18:
        /*0040*/ 	.word	index@(.nv.constant0._Z6reducePd)
        /*0044*/ 	.short	0x0380
        /*0046*/ 	.short	0x0008


	//----- nvinfo : EIATTR_SW_WAR
	.align		4
.L_19:
        /*0048*/ 	.byte	0x04, 0x36
        /*004a*/ 	.short	(.L_21 - .L_20)
.L_20:
        /*004c*/ 	.word	0x00000008
.L_21:


//--------------------- .nv.info._Z10vector_addPdS_S_i --------------------------
	.section	.nv.info._Z10vector_addPdS_S_i,"",@"SHT_CUDA_INFO"
	.sectionflags	@""
	.align	4


	//----- nvinfo : EIATTR_CUDA_API_VERSION
	.align		4
        /*0000*/ 	.byte	0x04, 0x37
        /*0002*/ 	.short	(.L_23 - .L_22)
.L_22:
        /*0004*/ 	.word	0x00000082


	//----- nvinfo : EIATTR_KPARAM_INFO
	.align		4
.L_23:
        /*0008*/ 	.byte	0x04, 0x17
        /*000a*/ 	.short	(.L_25 - .L_24)
.L_24:
        /*000c*/ 	.word	0x00000000
        /*0010*/ 	.short	0x0003
        /*0012*/ 	.short	0x0018
        /*0014*/ 	.byte	0x00, 0xf0, 0x11, 0x00


	//----- nvinfo : EIATTR_KPARAM_INFO
	.align		4
.L_25:
        /*0018*/ 	.byte	0x04, 0x17
        /*001a*/ 	.short	(.L_27 - .L_26)
.L_26:
        /*001c*/ 	.word	0x00000000
        /*0020*/ 	.short	0x0002
        /*0022*/ 	.short	0x0010
        /*0024*/ 	.byte	0x00, 0xf5, 0x21, 0x00


	//----- nvinfo : EIATTR_KPARAM_INFO
	.align		4
.L_27:
        /*0028*/ 	.byte	0x04, 0x17
        /*002a*/ 	.short	(.L_29 - .L_28)
.L_28:
        /*002c*/ 	.word	0x00000000
        /*0030*/ 	.short	0x0001
        /*0032*/ 	.short	0x0008
        /*0034*/ 	.byte	0x00, 0xf5, 0x21, 0x00


	//----- nvinfo : EIATTR_KPARAM_INFO
	.align		4
.L_29:
        /*0038*/ 	.byte	0x04, 0x17
        /*003a*/ 	.short	(.L_31 - .L_30)
.L_30:
        /*003c*/ 	.word	0x00000000
        /*0040*/ 	.short	0x0000
        /*0042*/ 	.short	0x0000
        /*0044*/ 	.byte	0x00, 0xf5, 0x21, 0x00


	//----- nvinfo : EIATTR_SPARSE_MMA_MASK
	.align		4
.L_31:
        /*0048*/ 	.byte	0x03, 0x50
        /*004a*/ 	.short	0x0000


	//----- nvinfo : EIATTR_MAXREG_COUNT
	.align		4
        /*004c*/ 	.byte	0x03, 0x1b
        /*004e*/ 	.short	0x00ff


	//----- nvinfo : EIATTR_MERCURY_ISA_VERSION
	.align		4
        /*0050*/ 	.byte	0x03, 0x5f
        /*0052*/ 	.short	0x0101


	//----- nvinfo : EIATTR_VRC_CTA_INIT_COUNT
	.align		4
        /*0054*/ 	.byte	0x02, 0x4a
	.zero		1
	.zero		1


	//----- nvinfo : EIATTR_EXIT_INSTR_OFFSETS
	.align		4
        /*0058*/ 	.byte	0x04, 0x1c
        /*005a*/ 	.short	(.L_33 - .L_32)


	//   ....[0]....
.L_32:
        /*005c*/ 	.word	0x00000070


	//   ....[1]....
        /*0060*/ 	.word	0x00000130


	//----- nvinfo : EIATTR_CBANK_PARAM_SIZE
	.align		4
.L_33:
        /*0064*/ 	.byte	0x03, 0x19
        /*0066*/ 	.short	0x001c


	//----- nvinfo : EIATTR_PARAM_CBANK
	.align		4
        /*0068*/ 	.byte	0x04, 0x0a
        /*006a*/ 	.short	(.L_35 - .L_34)
	.align		4
.L_34:
        /*006c*/ 	.word	index@(.nv.constant0._Z10vector_addPdS_S_i)
        /*0070*/ 	.short	0x0380
        /*0072*/ 	.short	0x001c


	//----- nvinfo : EIATTR_SW_WAR
	.align		4
.L_35:
        /*0074*/ 	.byte	0x04, 0x36
        /*0076*/ 	.short	(.L_37 - .L_36)
.L_36:
        /*0078*/ 	.word	0x00000008
.L_37:


//--------------------- .nv.callgraph             --------------------------
	.section	.nv.callgraph,"",@"SHT_CUDA_CALLGRAPH"
	.align	4
	.sectionentsize	8
	.align		4
        /*0000*/ 	.word	0x00000000
	.align		4
        /*0004*/ 	.word	0xffffffff
	.align		4
        /*0008*/ 	.word	0x00000000
	.align		4
        /*000c*/ 	.word	0xfffffffe
	.align		4
        /*0010*/ 	.word	0x00000000
	.align		4
        /*0014*/ 	.word	0xfffffffd
	.align		4
        /*0018*/ 	.word	0x00000000
	.align		4
        /*001c*/ 	.word	0xfffffffc


//--------------------- .text._Z6reducePd         --------------------------
	.section	.text._Z6reducePd,"ax",@progbits
	.align	128
        .global         _Z6reducePd
        .type           _Z6reducePd,@function
        .size           _Z6reducePd,(.L_x_3 - _Z6reducePd)
        .other          _Z6reducePd,@"STO_CUDA_ENTRY STV_DEFAULT"
_Z6reducePd:
.text._Z6reducePd:
[----:B------:R-:W-:Y:S08]  /*0000*/  LDC R1, c[0x0][0x37c] ;  /* 0x0000df00ff017b82 */ /* 0x000ff00000000800 */
[----:B------:R-:W0:Y:S02]  /*0010*/  LDC R0, c[0x0][0x360] ;  /* 0x0000d800ff007b82 */ /* 0x000e240000000800 */
[----:B0-----:R-:W-:-:S13]  /*0020*/  ISETP.GE.U32.AND P0, PT, R0, 0x2, PT ;  /* 0x000000020000780c */ /* 0x001fda0003f06070 */
[----:B------:R-:W-:Y:S05]  /*0030*/  @!P0 EXIT ;  /* 0x000000000000894d */ /* 0x000fea0003800000 */
[----:B------:R-:W0:Y:S01]  /*0040*/  S2R R11, SR_TID.X ;  /* 0x00000000000b7919 */ /* 0x000e220000002100 */
[----:B------:R-:W0:Y:S01]  /*0050*/  LDC.64 R2, c[0x0][0x380] ;  /* 0x0000e000ff027b82 */ /* 0x000e220000000a00 */
[----:B------:R-:W-:Y:S01]  /*0060*/  SHF.R.U32.HI R0, RZ, 0x1, R0 ;  /* 0x00000001ff007819 */ /* 0x000fe20000011600 */
[----:B------:R-:W-:Y:S01]  /*0070*/  IMAD.MOV.U32 R13, RZ, RZ, RZ ;  /* 0x000000ffff0d7224 */ /* 0x000fe200078e00ff */
[----:B------:R-:W1:Y:S02]  /*0080*/  LDCU.64 UR4, c[0x0][0x358] ;  /* 0x00006b00ff0477ac */ /* 0x000e640008000a00 */
[----:B01----:R-:W-:-:S07]  /*0090*/  IMAD.WIDE.U32 R2, R11, 0x8, R2 ;  /* 0x000000080b027825 */ /* 0x003fce00078e0002 */
.L_x_0:
[----:B------:R-:W-:-:S04]  /*00a0*/  ISETP.GT.U32.AND P0, PT, R0, R11, PT ;  /* 0x0000000b0000720c */ /* 0x000fc80003f04070 */
[----:B------:R-:W-:-:S13]  /*00b0*/  ISETP.GT.U32.AND.EX P0, PT, R13, RZ, PT, P0 ;  /* 0x000000ff0d00720c */ /* 0x000fda0003f04100 */
[C---:B------:R-:W-:Y:S01]  /*00c0*/  @P0 LEA R8, P1, R0.reuse, R2, 0x3 ;  /* 0x0000000200080211 */ /* 0x040fe200078218ff */
[----:B------:R-:W2:Y:S03]  /*00d0*/  @P0 LDG.E.64 R6, desc[UR4][R2.64] ;  /* 0x0000000402060981 */ /* 0x000ea6000c1e1b00 */
[----:B------:R-:W-:-:S05]  /*00e0*/  @P0 LEA.HI.X R9, R0, R3, R13, 0x3, P1 ;  /* 0x0000000300090211 */ /* 0x000fca00008f1c0d */
[----:B------:R-:W2:Y:S02]  /*00f0*/  @P0 LDG.E.64 R4, desc[UR4][R8.64] ;  /* 0x0000000408040981 */ /* 0x000ea4000c1e1b00 */
[----:B--2---:R-:W-:-:S07]  /*0100*/  @P0 DADD R4, R4, R6 ;  /* 0x0000000004040229 */ /* 0x004fce0000000006 */
[----:B------:R0:W-:Y:S01]  /*0110*/  @P0 STG.E.64 desc[UR4][R2.64], R4 ;  /* 0x0000000402000986 */ /* 0x0001e2000c101b04 */
[----:B------:R-:W-:Y:S01]  /*0120*/  BAR.SYNC.DEFER_BLOCKING 0x0 ;  /* 0x0000000000007b1d */ /* 0x000fe20000010000 */
[----:B------:R-:W-:-:S04]  /*0130*/  ISETP.GT.U32.AND P0, PT, R0, 0x1, PT ;  /* 0x000000010000780c */ /* 0x000fc80003f04070 */
[----:B------:R-:W-:Y:S02]  /*0140*/  ISETP.GT.U32.AND.EX P0, PT, R13, RZ, PT, P0 ;  /* 0x000000ff0d00720c */ /* 0x000fe40003f04100 */
[--C-:B------:R-:W-:Y:S02]  /*0150*/  SHF.R.U32.HI R6, RZ, 0x1, R13.reuse ;  /* 0x00000001ff067819 */ /* 0x100fe4000001160d */
[----:B------:R-:W-:-:S03]  /*0160*/  SHF.R.U64 R0, R0, 0x1, R13 ;  /* 0x0000000100007819 */ /* 0x000fc6000000120d */
[----:B------:R-:W-:-:S06]  /*0170*/  IMAD.MOV.U32 R13, RZ, RZ, R6 ;  /* 0x000000ffff0d7224 */ /* 0x000fcc00078e0006 */
[----:B0-----:R-:W-:Y:S05]  /*0180*/  @P0 BRA `(.L_x_0) ;  /* 0xfffffffc00c40947 */ /* 0x001fea000383ffff */
[----:B------:R-:W-:Y:S05]  /*0190*/  EXIT ;  /* 0x000000000000794d */ /* 0x000fea0003800000 */
.L_x_1:
[----:B------:R-:W-:-:S00]  /*01a0*/  BRA `(.L_x_1) ;  /* 0xfffffffc00fc7947 */ /* 0x000fc0000383ffff */
[----:B------:R-:W-:-:S00]  /*01b0*/  NOP ;  /* 0x0000000000007918 */ /* 0x000fc00000000000 */
        /* <DEDUP_REMOVED lines=12> */
.L_x_3:


//--------------------- .text._Z10vector_addPdS_S_i --------------------------
	.section	.text._Z10vector_addPdS_S_i,"ax",@progbits
	.align	128
        .global         _Z10vector_addPdS_S_i
        .type           _Z10vector_addPdS_S_i,@function
        .size           _Z10vector_addPdS_S_i,(.L_x_4 - _Z10vector_addPdS_S_i)
        .other          _Z10vector_addPdS_S_i,@"STO_CUDA_ENTRY STV_DEFAULT"
_Z10vector_addPdS_S_i:
.text._Z10vector_addPdS_S_i:
[----:B------:R-:W-:Y:S01]  /*0000*/  LDC R1, c[0x0][0x37c] ;  /* 0x0000df00ff017b82 */ /* 0x000fe20000000800 */
[----:B------:R-:W0:Y:S07]  /*0010*/  S2R R0, SR_TID.X ;  /* 0x0000000000007919 */ /* 0x000e2e0000002100 */
[----:B------:R-:W0:Y:S01]  /*0020*/  S2UR UR4, SR_CTAID.X ;  /* 0x00000000000479c3 */ /* 0x000e220000002500 */
[----:B------:R-:W1:Y:S07]  /*0030*/  LDCU UR5, c[0x0][0x398] ;  /* 0x00007300ff0577ac */ /* 0x000e6e0008000800 */
[----:B------:R-:W0:Y:S02]  /*0040*/  LDC R11, c[0x0][0x360] ;  /* 0x0000d800ff0b7b82 */ /* 0x000e240000000800 */
[----:B0-----:R-:W-:-:S05]  /*0050*/  IMAD R11, R11, UR4, R0 ;  /* 0x000000040b0b7c24 */ /* 0x001fca000f8e0200 */
[----:B-1----:R-:W-:-:S13]  /*0060*/  ISETP.GE.AND P0, PT, R11, UR5, PT ;  /* 0x000000050b007c0c */ /* 0x002fda000bf06270 */
[----:B------:R-:W-:Y:S05]  /*0070*/  @P0 EXIT ;  /* 0x000000000000094d */ /* 0x000fea0003800000 */
[----:B------:R-:W0:Y:S01]  /*0080*/  LDC.64 R2, c[0x0][0x388] ;  /* 0x0000e200ff027b82 */ /* 0x000e220000000a00 */
[----:B------:R-:W1:Y:S07]  /*0090*/  LDCU.64 UR4, c[0x0][0x358] ;  /* 0x00006b00ff0477ac */ /* 0x000e6e0008000a00 */
[----:B------:R-:W2:Y:S08]  /*00a0*/  LDC.64 R4, c[0x0][0x390] ;  /* 0x0000e400ff047b82 */ /* 0x000eb00000000a00 */
[----:B------:R-:W3:Y:S01]  /*00b0*/  LDC.64 R8, c[0x0][0x380] ;  /* 0x0000e000ff087b82 */ /* 0x000ee20000000a00 */
[----:B0-----:R-:W-:-:S06]  /*00c0*/  IMAD.WIDE R2, R11, 0x8, R2 ;  /* 0x000000080b027825 */ /* 0x001fcc00078e0202 */
[----:B-1----:R-:W4:Y:S01]  /*00d0*/  LDG.E.64 R2, desc[UR4][R2.64] ;  /* 0x0000000402027981 */ /* 0x002f22000c1e1b00 */
[----:B--2---:R-:W-:-:S06]  /*00e0*/  IMAD.WIDE R4, R11, 0x8, R4 ;  /* 0x000000080b047825 */ /* 0x004fcc00078e0204 */
[----:B------:R-:W4:Y:S01]  /*00f0*/  LDG.E.64 R4, desc[UR4][R4.64] ;  /* 0x0000000404047981 */ /* 0x000f22000c1e1b00 */
[----:B---3--:R-:W-:Y:S01]  /*0100*/  IMAD.WIDE R8, R11, 0x8, R8 ;  /* 0x000000080b087825 */ /* 0x008fe200078e0208 */
[----:B----4-:R-:W-:-:S07]  /*0110*/  DADD R6, R2, R4 ;  /* 0x0000000002067229 */ /* 0x010fce0000000004 */
[----:B------:R-:W-:Y:S01]  /*0120*/  STG.E.64 desc[UR4][R8.64], R6 ;  /* 0x0000000608007986 */ /* 0x000fe2000c101b04 */
[----:B------:R-:W-:Y:S05]  /*0130*/  EXIT ;  /* 0x000000000000794d */ /* 0x000fea0003800000 */
.L_x_2:
        /* <DEDUP_REMOVED lines=12> */
.L_x_4:


//--------------------- .nv.shared.reserved.0     --------------------------
	.section	.nv.shared.reserved.0,"aw",@nobits
	.weak		__nv_reservedSMEM_offset_0_alias
	.size		__nv_reservedSMEM_offset_0_alias, 0, 64
	.other		__nv_reservedSMEM_offset_0_alias,@"STO_CUDA_RESERVED_SHARED STV_DEFAULT"
__nv_reservedSMEM_offset_0_alias:
	.zero		0
	.zero		64


//--------------------- .nv.constant0._Z6reducePd --------------------------
	.section	.nv.constant0._Z6reducePd,"a",@progbits
	.sectionflags	@""
	.align	4
.nv.constant0._Z6reducePd:
	.zero		904


//--------------------- .nv.constant0._Z10vector_addPdS_S_i --------------------------
	.section	.nv.constant0._Z10vector_addPdS_S_i,"a",@progbits
	.sectionflags	@""
	.align	4
.nv.constant0._Z10vector_addPdS_S_i:
	.zero		924


//--------------------- SYMBOLS --------------------------

	.type		.nv.reservedSmem.offset0,@object
	.size		.nv.reservedSmem.offset0,0x4
